//
// Generated by NVIDIA NVVM Compiler
//
// Compiler Build ID: CL-36424714
// Cuda compilation tools, release 13.0, V13.0.88
// Based on NVVM 20.0.0
//

.version 9.0
.target sm_100
.address_size 64

	// .globl	_Z16kernel_rozsireniPii
.extern .func  (.param .b32 func_retval0) vprintf
(
	.param .b64 vprintf_param_0,
	.param .b64 vprintf_param_1
)
;
.global .align 1 .b8 $str[11] = {37, 51, 100, 32, 45, 62, 32, 37, 115, 10};

.visible .entry _Z16kernel_rozsireniPii(
	.param .u64 .ptr .align 1 _Z16kernel_rozsireniPii_param_0,
	.param .u32 _Z16kernel_rozsireniPii_param_1
)
{
	.local .align 16 .b8 	__local_depot0[32];
	.reg .b64 	%SP;
	.reg .b64 	%SPL;
	.reg .pred 	%p<10>;
	.reg .b16 	%rs<10>;
	.reg .b32 	%r<17>;
	.reg .b64 	%rd<11>;

	mov.u64 	%SPL, __local_depot0;
	cvta.local.u64 	%SP, %SPL;
	ld.param.u64 	%rd1, [_Z16kernel_rozsireniPii_param_0];
	ld.param.u32 	%r2, [_Z16kernel_rozsireniPii_param_1];
	mov.u32 	%r3, %ntid.x;
	mov.u32 	%r4, %ctaid.x;
	mov.u32 	%r5, %tid.x;
	mad.lo.s32 	%r1, %r3, %r4, %r5;
	setp.ge.s32 	%p1, %r1, %r2;
	@%p1 bra 	$L__BB0_2;
	add.u64 	%rd2, %SP, 16;
	add.u64 	%rd3, %SPL, 16;
	add.u64 	%rd4, %SP, 0;
	add.u64 	%rd5, %SPL, 0;
	cvta.to.global.u64 	%rd6, %rd1;
	mov.b16 	%rs1, 0;
	st.local.u8 	[%rd5+8], %rs1;
	mul.wide.s32 	%rd7, %r1, 4;
	add.s64 	%rd8, %rd6, %rd7;
	ld.global.u32 	%r6, [%rd8];
	and.b32  	%r7, %r6, 128;
	setp.eq.s32 	%p2, %r7, 0;
	selp.b16 	%rs2, 48, 49, %p2;
	st.local.u8 	[%rd5], %rs2;
	and.b32  	%r8, %r6, 64;
	setp.eq.s32 	%p3, %r8, 0;
	selp.b16 	%rs3, 48, 49, %p3;
	st.local.u8 	[%rd5+1], %rs3;
	and.b32  	%r9, %r6, 32;
	setp.eq.s32 	%p4, %r9, 0;
	selp.b16 	%rs4, 48, 49, %p4;
	st.local.u8 	[%rd5+2], %rs4;
	and.b32  	%r10, %r6, 16;
	setp.eq.s32 	%p5, %r10, 0;
	selp.b16 	%rs5, 48, 49, %p5;
	st.local.u8 	[%rd5+3], %rs5;
	and.b32  	%r11, %r6, 8;
	setp.eq.s32 	%p6, %r11, 0;
	selp.b16 	%rs6, 48, 49, %p6;
	st.local.u8 	[%rd5+4], %rs6;
	and.b32  	%r12, %r6, 4;
	setp.eq.s32 	%p7, %r12, 0;
	selp.b16 	%rs7, 48, 49, %p7;
	st.local.u8 	[%rd5+5], %rs7;
	and.b32  	%r13, %r6, 2;
	setp.eq.s32 	%p8, %r13, 0;
	selp.b16 	%rs8, 48, 49, %p8;
	st.local.u8 	[%rd5+6], %rs8;
	and.b32  	%r14, %r6, 1;
	setp.eq.b32 	%p9, %r14, 1;
	selp.b16 	%rs9, 49, 48, %p9;
	st.local.u8 	[%rd5+7], %rs9;
	st.local.u32 	[%rd3], %r6;
	st.local.u64 	[%rd3+8], %rd4;
	mov.u64 	%rd9, $str;
	cvta.global.u64 	%rd10, %rd9;
	{ // callseq 0, 0
	.param .b64 param0;
	st.param.b64 	[param0], %rd10;
	.param .b64 param1;
	st.param.b64 	[param1], %rd2;
	.param .b32 retval0;
	call.uni (retval0), 
	vprintf, 
	(
	param0, 
	param1
	);
	ld.param.b32 	%r15, [retval0];
	} // callseq 0
$L__BB0_2:
	ret;

}


// ===== COMPILED SASS (sm_100) =====

	.target	sm_100

	.elftype	@"ET_EXEC"


//--------------------- .note.nv.tkinfo           --------------------------
	.section	.note.nv.tkinfo,"",@"SHT_NOTE"
	.sectionflags	@"SHF_NOTE_NV_TKINFO"
	.tkinfo
        /*0018*/ 	.word	0x00000002
        /*0030*/ 	.string	""
        /*0030*/ 	.string	"ptxas"
        /*0030*/ 	.string	"Cuda compilation tools, release 13.0, V13.0.88"
        /*0030*/ 	.string	"Build cuda_13.0.r13.0/compiler.36424714_0"
        /*0030*/ 	.string	"-arch sm_100 -m 64 "



//--------------------- .note.nv.cuinfo           --------------------------
	.section	.note.nv.cuinfo,"",@"SHT_NOTE"
	.sectionflags	@"SHF_NOTE_NV_CUINFO"
        /*0018*/ 	.short	0x0002
        /*001a*/ 	.short	0x0064
        /*001c*/ 	.short	0x0082
	.zero		2


//--------------------- .nv.info                  --------------------------
	.section	.nv.info,"",@"SHT_CUDA_INFO"
	.align	4


	//----- nvinfo : EIATTR_REGCOUNT
	.align		4
        /*0000*/ 	.byte	0x04, 0x2f
        /*0002*/ 	.short	(.L_2 - .L_1)
	.align		4
.L_1:
        /*0004*/ 	.word	index@(_Z16kernel_rozsireniPii)
        /*0008*/ 	.word	0x00000018


	//----- nvinfo : EIATTR_FRAME_SIZE
	.align		4
.L_2:
        /*000c*/ 	.byte	0x04, 0x11
        /*000e*/ 	.short	(.L_4 - .L_3)
	.align		4
.L_3:
        /*0010*/ 	.word	index@(_Z16kernel_rozsireniPii)
        /*0014*/ 	.word	0x00000020


	//----- nvinfo : EIATTR_MIN_STACK_SIZE
	.align		4
.L_4:
        /*0018*/ 	.byte	0x04, 0x12
        /*001a*/ 	.short	(.L_6 - .L_5)
	.align		4
.L_5:
        /*001c*/ 	.word	index@(_Z16kernel_rozsireniPii)
        /*0020*/ 	.word	0x00000020
.L_6:


//--------------------- .nv.compat                --------------------------
	.section	.nv.compat,"",@"SHT_CUDA_COMPAT_INFO"
	.align	4
        /*0000*/ 	.byte	0x02, 0x09, 0x00, 0x00, 0x02, 0x02, 0x01, 0x00, 0x02, 0x05, 0x05, 0x00, 0x03, 0x07, 0x01, 0x01
        /*0010*/ 	.byte	0x02, 0x03, 0x00, 0x00, 0x02, 0x06, 0x01, 0x00, 0x04, 0x0b, 0x08, 0x00, 0x09, 0x00, 0x00, 0x00
        /*0020*/ 	.byte	0x00, 0x00, 0x00, 0x00


//--------------------- .nv.info._Z16kernel_rozsireniPii --------------------------
	.section	.nv.info._Z16kernel_rozsireniPii,"",@"SHT_CUDA_INFO"
	.sectionflags	@""
	.align	4


	//----- nvinfo : EIATTR_CUDA_API_VERSION
	.align		4
        /*0000*/ 	.byte	0x04, 0x37
        /*0002*/ 	.short	(.L_8 - .L_7)
.L_7:
        /*0004*/ 	.word	0x00000082


	//----- nvinfo : EIATTR_KPARAM_INFO
	.align		4
.L_8:
        /*0008*/ 	.byte	0x04, 0x17
        /*000a*/ 	.short	(.L_10 - .L_9)
.L_9:
        /*000c*/ 	.word	0x00000000
        /*0010*/ 	.short	0x0001
        /*0012*/ 	.short	0x0008
        /*0014*/ 	.byte	0x00, 0xf0, 0x11, 0x00


	//----- nvinfo : EIATTR_KPARAM_INFO
	.align		4
.L_10:
        /*0018*/ 	.byte	0x04, 0x17
        /*001a*/ 	.short	(.L_12 - .L_11)
.L_11:
        /*001c*/ 	.word	0x00000000
        /*0020*/ 	.short	0x0000
        /*0022*/ 	.short	0x0000
        /*0024*/ 	.byte	0x00, 0xf5, 0x21, 0x00


	//----- nvinfo : EIATTR_SPARSE_MMA_MASK
	.align		4
.L_12:
        /*0028*/ 	.byte	0x03, 0x50
        /*002a*/ 	.short	0x0000


	//----- nvinfo : EIATTR_MAXREG_COUNT
	.align		4
        /*002c*/ 	.byte	0x03, 0x1b
        /*002e*/ 	.short	0x00ff


	//----- nvinfo : EIATTR_EXTERNS
	.align		4
        /*0030*/ 	.byte	0x04, 0x0f
        /*0032*/ 	.short	(.L_14 - .L_13)


	//   ....[0]....
	.align		4
.L_13:
        /*0034*/ 	.word	index@(vprintf)


	//----- nvinfo : EIATTR_MERCURY_ISA_VERSION
	.align		4
.L_14:
        /*0038*/ 	.byte	0x03, 0x5f
        /*003a*/ 	.short	0x0101


	//----- nvinfo : EIATTR_VRC_CTA_INIT_COUNT
	.align		4
        /*003c*/ 	.byte	0x02, 0x4a
	.zero		1
	.zero		1


	//----- nvinfo : EIATTR_SYSCALL_OFFSETS
	.align		4
        /*0040*/ 	.byte	0x04, 0x46
        /*0042*/ 	.short	(.L_16 - .L_15)


	//   ....[0]....
.L_15:
        /*0044*/ 	.word	0x00000310


	//----- nvinfo : EIATTR_EXIT_INSTR_OFFSETS
	.align		4
.L_16:
        /*0048*/ 	.byte	0x04, 0x1c
        /*004a*/ 	.short	(.L_18 - .L_17)


	//   ....[0]....
.L_17:
        /*004c*/ 	.word	0x000000c0


	//   ....[1]....
        /*0050*/ 	.word	0x00000320


	//----- nvinfo : EIATTR_CRS_STACK_SIZE
	.align		4
.L_18:
        /*0054*/ 	.byte	0x04, 0x1e
        /*0056*/ 	.short	(.L_20 - .L_19)
.L_19:
        /*0058*/ 	.word	0x00000000


	//----- nvinfo : EIATTR_CBANK_PARAM_SIZE
	.align		4
.L_20:
        /*005c*/ 	.byte	0x03, 0x19
        /*005e*/ 	.short	0x000c


	//----- nvinfo : EIATTR_PARAM_CBANK
	.align		4
        /*0060*/ 	.byte	0x04, 0x0a
        /*0062*/ 	.short	(.L_22 - .L_21)
	.align		4
.L_21:
        /*0064*/ 	.word	index@(.nv.constant0._Z16kernel_rozsireniPii)
        /*0068*/ 	.short	0x0380
        /*006a*/ 	.short	0x000c


	//----- nvinfo : EIATTR_SW_WAR
	.align		4
.L_22:
        /*006c*/ 	.byte	0x04, 0x36
        /*006e*/ 	.short	(.L_24 - .L_23)
.L_23:
        /*0070*/ 	.word	0x00000008
.L_24:


//--------------------- .nv.callgraph             --------------------------
	.section	.nv.callgraph,"",@"SHT_CUDA_CALLGRAPH"
	.align	4
	.sectionentsize	8
	.align		4
        /*0000*/ 	.word	0x00000000
	.align		4
        /*0004*/ 	.word	0xffffffff
	.align		4
        /*0008*/ 	.word	index@(_Z16kernel_rozsireniPii)
	.align		4
        /*000c*/ 	.word	index@(vprintf)
	.align		4
        /*0010*/ 	.word	0x00000000
	.align		4
        /*0014*/ 	.word	0xfffffffe
	.align		4
        /*0018*/ 	.word	0x00000000
	.align		4
        /*001c*/ 	.word	0xfffffffd
	.align		4
        /*0020*/ 	.word	0x00000000
	.align		4
        /*0024*/ 	.word	0xfffffffc


//--------------------- .nv.constant4             --------------------------
	.section	.nv.constant4,"a",@progbits
	.align	8
	.align		8
.nv.constant4:
        /*0000*/ 	.dword	vprintf
	.align		8
        /*0008*/ 	.dword	$str


//--------------------- .text._Z16kernel_rozsireniPii --------------------------
	.section	.text._Z16kernel_rozsireniPii,"ax",@progbits
	.align	128
        .global         _Z16kernel_rozsireniPii
        .type           _Z16kernel_rozsireniPii,@function
        .size           _Z16kernel_rozsireniPii,(.L_x_2 - _Z16kernel_rozsireniPii)
        .other          _Z16kernel_rozsireniPii,@"STO_CUDA_ENTRY STV_DEFAULT"
_Z16kernel_rozsireniPii:
.text._Z16kernel_rozsireniPii:
[----:B------:R-:W0:Y:S01]  /*0000*/  LDC R1, c[0x0][0x37c] ;  /* 0x0000df00ff017b82 */ /* 0x000e220000000800 */
[----:B------:R-:W1:Y:S01]  /*0010*/  S2R R5, SR_CTAID.X ;  /* 0x0000000000057919 */ /* 0x000e620000002500 */
[----:B------:R-:W2:Y:S01]  /*0020*/  LDCU UR5, c[0x0][0x2fc] ;  /* 0x00005f80ff0577ac */ /* 0x000ea20008000800 */
[----:B0-----:R-:W-:Y:S01]  /*0030*/  VIADD R1, R1, 0xffffffe0 ;  /* 0xffffffe001017836 */ /* 0x001fe20000000000 */
[----:B------:R-:W1:Y:S01]  /*0040*/  S2R R0, SR_TID.X ;  /* 0x0000000000007919 */ /* 0x000e620000002100 */
[----:B------:R-:W1:Y:S01]  /*0050*/  LDCU UR6, c[0x0][0x360] ;  /* 0x00006c00ff0677ac */ /* 0x000e620008000800 */
[----:B------:R-:W0:Y:S01]  /*0060*/  LDCU UR7, c[0x0][0x388] ;  /* 0x00007100ff0777ac */ /* 0x000e220008000800 */
[----:B------:R-:W3:Y:S02]  /*0070*/  LDCU UR4, c[0x0][0x2f8] ;  /* 0x00005f00ff0477ac */ /* 0x000ee40008000800 */
[----:B---3--:R-:W-:Y:S01]  /*0080*/  IADD3 R2, P1, PT, R1, UR4, RZ ;  /* 0x0000000401027c10 */ /* 0x008fe2000ff3e0ff */
[----:B-1----:R-:W-:-:S04]  /*0090*/  IMAD R5, R5, UR6, R0 ;  /* 0x0000000605057c24 */ /* 0x002fc8000f8e0200 */
[----:B--2---:R-:W-:Y:S01]  /*00a0*/  IMAD.X R3, RZ, RZ, UR5, P1 ;  /* 0x00000005ff037e24 */ /* 0x004fe200088e06ff */
[----:B0-----:R-:W-:-:S13]  /*00b0*/  ISETP.GE.AND P0, PT, R5, UR7, PT ;  /* 0x0000000705007c0c */ /* 0x001fda000bf06270 */
[----:B------:R-:W-:Y:S05]  /*00c0*/  @P0 EXIT ;  /* 0x000000000000094d */ /* 0x000fea0003800000 */
[----:B------:R-:W0:Y:S01]  /*00d0*/  LDC.64 R8, c[0x0][0x380] ;  /* 0x0000e000ff087b82 */ /* 0x000e220000000a00 */
[----:B------:R-:W1:Y:S01]  /*00e0*/  LDCU.64 UR4, c[0x0][0x358] ;  /* 0x00006b00ff0477ac */ /* 0x000e620008000a00 */
[----:B0-----:R-:W-:-:S05]  /*00f0*/  IMAD.WIDE R8, R5, 0x4, R8 ;  /* 0x0000000405087825 */ /* 0x001fca00078e0208 */
[----:B-1----:R0:W2:Y:S01]  /*0100*/  LDG.E R0, desc[UR4][R8.64] ;  /* 0x0000000408007981 */ /* 0x0020a2000c1e1900 */
[----:B------:R-:W-:Y:S01]  /*0110*/  IMAD.MOV.U32 R7, RZ, RZ, 0x30 ;  /* 0x00000030ff077424 */ /* 0x000fe200078e00ff */
[----:B------:R-:W1:Y:S02]  /*0120*/  LDCU.64 UR4, c[0x4][0x8] ;  /* 0x01000100ff0477ac */ /* 0x000e640008000a00 */
[----:B------:R-:W-:Y:S04]  /*0130*/  STL.64 [R1+0x18], R2 ;  /* 0x0000180201007387 */ /* 0x000fe80000100a00 */
[----:B------:R-:W-:Y:S01]  /*0140*/  STL.U8 [R1+0x8], RZ ;  /* 0x000008ff01007387 */ /* 0x000fe20000100000 */
[----:B0-----:R-:W-:Y:S02]  /*0150*/  MOV R9, 0x0 ;  /* 0x0000000000097802 */ /* 0x001fe40000000f00 */
[C---:B--2---:R-:W-:Y:S01]  /*0160*/  R2P PR, R0.reuse, 0x7e ;  /* 0x0000007e00007804 */ /* 0x044fe20000000000 */
[----:B------:R0:W-:Y:S01]  /*0170*/  STL [R1+0x10], R0 ;  /* 0x0000100001007387 */ /* 0x0001e20000100800 */
[----:B------:R-:W-:-:S02]  /*0180*/  LOP3.LUT R5, R0, 0x1, RZ, 0xc0, !PT ;  /* 0x0000000100057812 */ /* 0x000fc400078ec0ff */
[----:B------:R-:W-:Y:S02]  /*0190*/  LOP3.LUT P0, RZ, R0, 0x80, RZ, 0xc0, !PT ;  /* 0x0000008000ff7812 */ /* 0x000fe4000780c0ff */
[----:B------:R-:W-:Y:S02]  /*01a0*/  SEL R6, R7, 0x31, !P5 ;  /* 0x0000003107067807 */ /* 0x000fe40006800000 */
[----:B------:R-:W-:Y:S01]  /*01b0*/  ISETP.NE.U32.AND P5, PT, R5, 0x1, PT ;  /* 0x000000010500780c */ /* 0x000fe20003fa5070 */
[----:B-1----:R-:W-:Y:S01]  /*01c0*/  IMAD.U32 R5, RZ, RZ, UR5 ;  /* 0x00000005ff057e24 */ /* 0x002fe2000f8e00ff */
[C---:B------:R-:W-:Y:S01]  /*01d0*/  SEL R10, R7.reuse, 0x31, !P4 ;  /* 0x00000031070a7807 */ /* 0x040fe20006000000 */
[----:B------:R1:W-:Y:S01]  /*01e0*/  STL.U8 [R1+0x2], R6 ;  /* 0x0000020601007387 */ /* 0x0003e20000100000 */
[C---:B------:R-:W-:Y:S02]  /*01f0*/  SEL R12, R7.reuse, 0x31, !P3 ;  /* 0x00000031070c7807 */ /* 0x040fe40005800000 */
[C---:B------:R-:W-:Y:S01]  /*0200*/  SEL R14, R7.reuse, 0x31, !P2 ;  /* 0x00000031070e7807 */ /* 0x040fe20005000000 */
[----:B------:R2:W-:Y:S01]  /*0210*/  STL.U8 [R1+0x3], R10 ;  /* 0x0000030a01007387 */ /* 0x0005e20000100000 */
[----:B------:R-:W-:-:S02]  /*0220*/  SEL R16, R7, 0x31, !P1 ;  /* 0x0000003107107807 */ /* 0x000fc40004800000 */
[C---:B------:R-:W-:Y:S01]  /*0230*/  SEL R8, R7.reuse, 0x31, !P0 ;  /* 0x0000003107087807 */ /* 0x040fe20004000000 */
[----:B------:R-:W-:Y:S01]  /*0240*/  STL.U8 [R1+0x4], R12 ;  /* 0x0000040c01007387 */ /* 0x000fe20000100000 */
[C---:B0-----:R-:W-:Y:S02]  /*0250*/  SEL R0, R7.reuse, 0x31, P5 ;  /* 0x0000003107007807 */ /* 0x041fe40002800000 */
[----:B------:R-:W-:Y:S01]  /*0260*/  SEL R4, R7, 0x31, !P6 ;  /* 0x0000003107047807 */ /* 0x000fe20007000000 */
[----:B------:R-:W-:Y:S01]  /*0270*/  STL.U8 [R1+0x5], R14 ;  /* 0x0000050e01007387 */ /* 0x000fe20000100000 */
[----:B-1----:R-:W-:Y:S01]  /*0280*/  IADD3 R6, P0, PT, R2, 0x10, RZ ;  /* 0x0000001002067810 */ /* 0x002fe20007f1e0ff */
[----:B--2---:R0:W1:Y:S02]  /*0290*/  LDC.64 R10, c[0x4][R9] ;  /* 0x01000000090a7b82 */ /* 0x0040640000000a00 */
[----:B------:R-:W-:Y:S02]  /*02a0*/  STL.U8 [R1+0x6], R16 ;  /* 0x0000061001007387 */ /* 0x000fe40000100000 */
[----:B------:R-:W-:-:S02]  /*02b0*/  IMAD.X R7, RZ, RZ, R3, P0 ;  /* 0x000000ffff077224 */ /* 0x000fc400000e0603 */
[----:B------:R-:W-:Y:S04]  /*02c0*/  STL.U8 [R1], R8 ;  /* 0x0000000801007387 */ /* 0x000fe80000100000 */
[----:B------:R-:W-:Y:S04]  /*02d0*/  STL.U8 [R1+0x7], R0 ;  /* 0x0000070001007387 */ /* 0x000fe80000100000 */
[----:B------:R2:W-:Y:S02]  /*02e0*/  STL.U8 [R1+0x1], R4 ;  /* 0x0000010401007387 */ /* 0x0005e40000100000 */
[----:B0-2---:R-:W-:-:S07]  /*02f0*/  IMAD.U32 R4, RZ, RZ, UR4 ;  /* 0x00000004ff047e24 */ /* 0x005fce000f8e00ff */
[----:B------:R-:W-:-:S07]  /*0300*/  LEPC R20, `(.L_x_0) ;  /* 0x000000001014794e */ /* 0x000fce0000000000 */
[----:B-1----:R-:W-:Y:S05]  /*0310*/  CALL.ABS.NOINC R10 ;  /* 0x000000000a007343 */ /* 0x002fea0003c00000 */
.L_x_0:
[----:B------:R-:W-:Y:S05]  /*0320*/  EXIT ;  /* 0x000000000000794d */ /* 0x000fea0003800000 */
.L_x_1:
[----:B------:R-:W-:-:S00]  /*0330*/  BRA `(.L_x_1) ;  /* 0xfffffffc00fc7947 */ /* 0x000fc0000383ffff */
[----:B------:R-:W-:-:S00]  /*0340*/  NOP ;  /* 0x0000000000007918 */ /* 0x000fc00000000000 */
        /* <DEDUP_REMOVED lines=11> */
.L_x_2:


//--------------------- .nv.global.init           --------------------------
	.section	.nv.global.init,"aw",@progbits
.nv.global.init:
	.type		$str,@object
	.size		$str,(.L_0 - $str)
$str:
        /*0000*/ 	.byte	0x25, 0x33, 0x64, 0x20, 0x2d, 0x3e, 0x20, 0x25, 0x73, 0x0a, 0x00
.L_0:


//--------------------- .nv.shared.reserved.0     --------------------------
	.section	.nv.shared.reserved.0,"aw",@nobits
	.weak		__nv_reservedSMEM_offset_0_alias
	.size		__nv_reservedSMEM_offset_0_alias, 0, 64
	.other		__nv_reservedSMEM_offset_0_alias,@"STO_CUDA_RESERVED_SHARED STV_DEFAULT"
__nv_reservedSMEM_offset_0_alias:
	.zero		0
	.zero		64


//--------------------- .nv.constant0._Z16kernel_rozsireniPii --------------------------
	.section	.nv.constant0._Z16kernel_rozsireniPii,"a",@progbits
	.sectionflags	@""
	.align	4
.nv.constant0._Z16kernel_rozsireniPii:
	.zero		908


//--------------------- SYMBOLS --------------------------

	.type		.nv.reservedSmem.offset0,@object
	.size		.nv.reservedSmem.offset0,0x4
	.type		vprintf,@function
